//
// Generated by NVIDIA NVVM Compiler
//
// Compiler Build ID: CL-36424714
// Cuda compilation tools, release 13.0, V13.0.88
// Based on NVVM 20.0.0
//

.version 9.0
.target sm_100
.address_size 64

	// .globl	_Z23matrix_transpose_kernelPKfPfii
// _ZZ23matrix_transpose_kernelPKfPfiiE5sdata has been demoted

.visible .entry _Z23matrix_transpose_kernelPKfPfii(
	.param .u64 .ptr .align 1 _Z23matrix_transpose_kernelPKfPfii_param_0,
	.param .u64 .ptr .align 1 _Z23matrix_transpose_kernelPKfPfii_param_1,
	.param .u32 _Z23matrix_transpose_kernelPKfPfii_param_2,
	.param .u32 _Z23matrix_transpose_kernelPKfPfii_param_3
)
{
	.reg .pred 	%p<7>;
	.reg .b32 	%r<30>;
	.reg .b32 	%f<3>;
	.reg .b64 	%rd<9>;
	// demoted variable
	.shared .align 4 .b8 _ZZ23matrix_transpose_kernelPKfPfiiE5sdata[1088];
	ld.param.u64 	%rd1, [_Z23matrix_transpose_kernelPKfPfii_param_0];
	ld.param.u64 	%rd2, [_Z23matrix_transpose_kernelPKfPfii_param_1];
	ld.param.u32 	%r11, [_Z23matrix_transpose_kernelPKfPfii_param_2];
	ld.param.u32 	%r10, [_Z23matrix_transpose_kernelPKfPfii_param_3];
	mov.u32 	%r12, %ctaid.x;
	shl.b32 	%r1, %r12, 4;
	mov.u32 	%r2, %tid.x;
	add.s32 	%r3, %r1, %r2;
	mov.u32 	%r13, %ctaid.y;
	shl.b32 	%r4, %r13, 4;
	mov.u32 	%r5, %tid.y;
	add.s32 	%r14, %r4, %r5;
	setp.ge.s32 	%p1, %r3, %r10;
	setp.ge.s32 	%p2, %r14, %r11;
	or.pred  	%p3, %p1, %p2;
	@%p3 bra 	$L__BB0_2;
	cvta.to.global.u64 	%rd3, %rd1;
	mad.lo.s32 	%r20, %r10, %r14, %r3;
	mul.wide.s32 	%rd4, %r20, 4;
	add.s64 	%rd5, %rd3, %rd4;
	ld.global.f32 	%f1, [%rd5];
	mov.u32 	%r21, _ZZ23matrix_transpose_kernelPKfPfiiE5sdata;
	mad.lo.s32 	%r22, %r5, 68, %r21;
	shl.b32 	%r23, %r2, 2;
	add.s32 	%r24, %r22, %r23;
	st.shared.f32 	[%r24], %f1;
	bra.uni 	$L__BB0_3;
$L__BB0_2:
	mov.u32 	%r15, _ZZ23matrix_transpose_kernelPKfPfiiE5sdata;
	mad.lo.s32 	%r16, %r5, 68, %r15;
	shl.b32 	%r17, %r2, 2;
	add.s32 	%r18, %r16, %r17;
	mov.b32 	%r19, 0;
	st.shared.u32 	[%r18], %r19;
$L__BB0_3:
	bar.sync 	0;
	add.s32 	%r7, %r4, %r2;
	add.s32 	%r8, %r1, %r5;
	setp.ge.s32 	%p4, %r7, %r11;
	setp.ge.s32 	%p5, %r8, %r10;
	or.pred  	%p6, %p4, %p5;
	@%p6 bra 	$L__BB0_5;
	mov.u32 	%r25, _ZZ23matrix_transpose_kernelPKfPfiiE5sdata;
	mad.lo.s32 	%r26, %r2, 68, %r25;
	shl.b32 	%r27, %r5, 2;
	add.s32 	%r28, %r26, %r27;
	ld.shared.f32 	%f2, [%r28];
	mad.lo.s32 	%r29, %r11, %r8, %r7;
	cvta.to.global.u64 	%rd6, %rd2;
	mul.wide.s32 	%rd7, %r29, 4;
	add.s64 	%rd8, %rd6, %rd7;
	st.global.f32 	[%rd8], %f2;
$L__BB0_5:
	ret;

}


// ===== COMPILED SASS (sm_100) =====

	.target	sm_100

	.elftype	@"ET_EXEC"


//--------------------- .note.nv.tkinfo           --------------------------
	.section	.note.nv.tkinfo,"",@"SHT_NOTE"
	.sectionflags	@"SHF_NOTE_NV_TKINFO"
	.tkinfo
        /*0018*/ 	.word	0x00000002
        /*0030*/ 	.string	""
        /*0030*/ 	.string	"ptxas"
        /*0030*/ 	.string	"Cuda compilation tools, release 13.0, V13.0.88"
        /*0030*/ 	.string	"Build cuda_13.0.r13.0/compiler.36424714_0"
        /*0030*/ 	.string	"-arch sm_100 -m 64 "



//--------------------- .note.nv.cuinfo           --------------------------
	.section	.note.nv.cuinfo,"",@"SHT_NOTE"
	.sectionflags	@"SHF_NOTE_NV_CUINFO"
        /*0018*/ 	.short	0x0002
        /*001a*/ 	.short	0x0064
        /*001c*/ 	.short	0x0082
	.zero		2


//--------------------- .nv.info                  --------------------------
	.section	.nv.info,"",@"SHT_CUDA_INFO"
	.align	4


	//----- nvinfo : EIATTR_REGCOUNT
	.align		4
        /*0000*/ 	.byte	0x04, 0x2f
        /*0002*/ 	.short	(.L_1 - .L_0)
	.align		4
.L_0:
        /*0004*/ 	.word	index@(_Z23matrix_transpose_kernelPKfPfii)
        /*0008*/ 	.word	0x0000000c


	//----- nvinfo : EIATTR_FRAME_SIZE
	.align		4
.L_1:
        /*000c*/ 	.byte	0x04, 0x11
        /*000e*/ 	.short	(.L_3 - .L_2)
	.align		4
.L_2:
        /*0010*/ 	.word	index@(_Z23matrix_transpose_kernelPKfPfii)
        /*0014*/ 	.word	0x00000000


	//----- nvinfo : EIATTR_MIN_STACK_SIZE
	.align		4
.L_3:
        /*0018*/ 	.byte	0x04, 0x12
        /*001a*/ 	.short	(.L_5 - .L_4)
	.align		4
.L_4:
        /*001c*/ 	.word	index@(_Z23matrix_transpose_kernelPKfPfii)
        /*0020*/ 	.word	0x00000000
.L_5:


//--------------------- .nv.compat                --------------------------
	.section	.nv.compat,"",@"SHT_CUDA_COMPAT_INFO"
	.align	4
        /*0000*/ 	.byte	0x02, 0x09, 0x00, 0x00, 0x02, 0x02, 0x01, 0x00, 0x02, 0x05, 0x05, 0x00, 0x03, 0x07, 0x01, 0x01
        /*0010*/ 	.byte	0x02, 0x03, 0x00, 0x00, 0x02, 0x06, 0x01, 0x00, 0x04, 0x0b, 0x08, 0x00, 0x09, 0x00, 0x00, 0x00
        /*0020*/ 	.byte	0x00, 0x00, 0x00, 0x00


//--------------------- .nv.info._Z23matrix_transpose_kernelPKfPfii --------------------------
	.section	.nv.info._Z23matrix_transpose_kernelPKfPfii,"",@"SHT_CUDA_INFO"
	.sectionflags	@""
	.align	4


	//----- nvinfo : EIATTR_CUDA_API_VERSION
	.align		4
        /*0000*/ 	.byte	0x04, 0x37
        /*0002*/ 	.short	(.L_7 - .L_6)
.L_6:
        /*0004*/ 	.word	0x00000082


	//----- nvinfo : EIATTR_KPARAM_INFO
	.align		4
.L_7:
        /*0008*/ 	.byte	0x04, 0x17
        /*000a*/ 	.short	(.L_9 - .L_8)
.L_8:
        /*000c*/ 	.word	0x00000000
        /*0010*/ 	.short	0x0003
        /*0012*/ 	.short	0x0014
        /*0014*/ 	.byte	0x00, 0xf0, 0x11, 0x00


	//----- nvinfo : EIATTR_KPARAM_INFO
	.align		4
.L_9:
        /*0018*/ 	.byte	0x04, 0x17
        /*001a*/ 	.short	(.L_11 - .L_10)
.L_10:
        /*001c*/ 	.word	0x00000000
        /*0020*/ 	.short	0x0002
        /*0022*/ 	.short	0x0010
        /*0024*/ 	.byte	0x00, 0xf0, 0x11, 0x00


	//----- nvinfo : EIATTR_KPARAM_INFO
	.align		4
.L_11:
        /*0028*/ 	.byte	0x04, 0x17
        /*002a*/ 	.short	(.L_13 - .L_12)
.L_12:
        /*002c*/ 	.word	0x00000000
        /*0030*/ 	.short	0x0001
        /*0032*/ 	.short	0x0008
        /*0034*/ 	.byte	0x00, 0xf5, 0x21, 0x00


	//----- nvinfo : EIATTR_KPARAM_INFO
	.align		4
.L_13:
        /*0038*/ 	.byte	0x04, 0x17
        /*003a*/ 	.short	(.L_15 - .L_14)
.L_14:
        /*003c*/ 	.word	0x00000000
        /*0040*/ 	.short	0x0000
        /*0042*/ 	.short	0x0000
        /*0044*/ 	.byte	0x00, 0xf5, 0x21, 0x00


	//----- nvinfo : EIATTR_SPARSE_MMA_MASK
	.align		4
.L_15:
        /*0048*/ 	.byte	0x03, 0x50
        /*004a*/ 	.short	0x0000


	//----- nvinfo : EIATTR_MAXREG_COUNT
	.align		4
        /*004c*/ 	.byte	0x03, 0x1b
        /*004e*/ 	.short	0x00ff


	//----- nvinfo : EIATTR_NUM_BARRIERS
	.align		4
        /*0050*/ 	.byte	0x02, 0x4c
        /*0052*/ 	.byte	0x01
	.zero		1


	//----- nvinfo : EIATTR_MERCURY_ISA_VERSION
	.align		4
        /*0054*/ 	.byte	0x03, 0x5f
        /*0056*/ 	.short	0x0101


	//----- nvinfo : EIATTR_VRC_CTA_INIT_COUNT
	.align		4
        /*0058*/ 	.byte	0x02, 0x4a
	.zero		1
	.zero		1


	//----- nvinfo : EIATTR_EXIT_INSTR_OFFSETS
	.align		4
        /*005c*/ 	.byte	0x04, 0x1c
        /*005e*/ 	.short	(.L_17 - .L_16)


	//   ....[0]....
.L_16:
        /*0060*/ 	.word	0x000001f0


	//   ....[1]....
        /*0064*/ 	.word	0x00000270


	//----- nvinfo : EIATTR_CBANK_PARAM_SIZE
	.align		4
.L_17:
        /*0068*/ 	.byte	0x03, 0x19
        /*006a*/ 	.short	0x0018


	//----- nvinfo : EIATTR_PARAM_CBANK
	.align		4
        /*006c*/ 	.byte	0x04, 0x0a
        /*006e*/ 	.short	(.L_19 - .L_18)
	.align		4
.L_18:
        /*0070*/ 	.word	index@(.nv.constant0._Z23matrix_transpose_kernelPKfPfii)
        /*0074*/ 	.short	0x0380
        /*0076*/ 	.short	0x0018


	//----- nvinfo : EIATTR_SW_WAR
	.align		4
.L_19:
        /*0078*/ 	.byte	0x04, 0x36
        /*007a*/ 	.short	(.L_21 - .L_20)
.L_20:
        /*007c*/ 	.word	0x00000008
.L_21:


//--------------------- .nv.callgraph             --------------------------
	.section	.nv.callgraph,"",@"SHT_CUDA_CALLGRAPH"
	.align	4
	.sectionentsize	8
	.align		4
        /*0000*/ 	.word	0x00000000
	.align		4
        /*0004*/ 	.word	0xffffffff
	.align		4
        /*0008*/ 	.word	0x00000000
	.align		4
        /*000c*/ 	.word	0xfffffffe
	.align		4
        /*0010*/ 	.word	0x00000000
	.align		4
        /*0014*/ 	.word	0xfffffffd
	.align		4
        /*0018*/ 	.word	0x00000000
	.align		4
        /*001c*/ 	.word	0xfffffffc


//--------------------- .text._Z23matrix_transpose_kernelPKfPfii --------------------------
	.section	.text._Z23matrix_transpose_kernelPKfPfii,"ax",@progbits
	.align	128
        .global         _Z23matrix_transpose_kernelPKfPfii
        .type           _Z23matrix_transpose_kernelPKfPfii,@function
        .size           _Z23matrix_transpose_kernelPKfPfii,(.L_x_1 - _Z23matrix_transpose_kernelPKfPfii)
        .other          _Z23matrix_transpose_kernelPKfPfii,@"STO_CUDA_ENTRY STV_DEFAULT"
_Z23matrix_transpose_kernelPKfPfii:
.text._Z23matrix_transpose_kernelPKfPfii:
[----:B------:R-:W-:Y:S01]  /*0000*/  LDC R1, c[0x0][0x37c] ;  /* 0x0000df00ff017b82 */ /* 0x000fe20000000800 */
[----:B------:R-:W0:Y:S01]  /*0010*/  S2R R9, SR_TID.Y ;  /* 0x0000000000097919 */ /* 0x000e220000002200 */
[----:B------:R-:W1:Y:S01]  /*0020*/  LDCU.64 UR8, c[0x0][0x390] ;  /* 0x00007200ff0877ac */ /* 0x000e620008000a00 */
[----:B------:R-:W0:Y:S01]  /*0030*/  S2R R8, SR_CTAID.Y ;  /* 0x0000000000087919 */ /* 0x000e220000002600 */
[----:B------:R-:W2:Y:S01]  /*0040*/  LDCU.64 UR6, c[0x0][0x358] ;  /* 0x00006b00ff0677ac */ /* 0x000ea20008000a00 */
[----:B------:R-:W3:Y:S01]  /*0050*/  S2R R6, SR_CTAID.X ;  /* 0x0000000000067919 */ /* 0x000ee20000002500 */
[----:B------:R-:W3:Y:S01]  /*0060*/  S2R R7, SR_TID.X ;  /* 0x0000000000077919 */ /* 0x000ee20000002100 */
[----:B0-----:R-:W-:-:S04]  /*0070*/  LEA R5, R8, R9, 0x4 ;  /* 0x0000000908057211 */ /* 0x001fc800078e20ff */
[----:B-1----:R-:W-:Y:S02]  /*0080*/  ISETP.GE.AND P0, PT, R5, UR8, PT ;  /* 0x0000000805007c0c */ /* 0x002fe4000bf06270 */
[----:B---3--:R-:W-:-:S04]  /*0090*/  LEA R0, R6, R7, 0x4 ;  /* 0x0000000706007211 */ /* 0x008fc800078e20ff */
[----:B------:R-:W-:-:S13]  /*00a0*/  ISETP.GE.OR P0, PT, R0, UR9, P0 ;  /* 0x0000000900007c0c */ /* 0x000fda0008706670 */
[----:B------:R-:W0:Y:S01]  /*00b0*/  @!P0 LDC.64 R2, c[0x0][0x380] ;  /* 0x0000e000ff028b82 */ /* 0x000e220000000a00 */
[----:B------:R-:W-:-:S04]  /*00c0*/  @!P0 IMAD R5, R5, UR9, R0 ;  /* 0x0000000905058c24 */ /* 0x000fc8000f8e0200 */
[----:B0-----:R-:W-:-:S06]  /*00d0*/  @!P0 IMAD.WIDE R2, R5, 0x4, R2 ;  /* 0x0000000405028825 */ /* 0x001fcc00078e0202 */
[----:B--2---:R0:W2:Y:S01]  /*00e0*/  @!P0 LDG.E R2, desc[UR6][R2.64] ;  /* 0x0000000602028981 */ /* 0x0040a2000c1e1900 */
[----:B------:R-:W1:Y:S01]  /*00f0*/  S2UR UR5, SR_CgaCtaId ;  /* 0x00000000000579c3 */ /* 0x000e620000008800 */
[----:B------:R-:W-:Y:S01]  /*0100*/  UMOV UR4, 0x400 ;  /* 0x0000040000047882 */ /* 0x000fe20000000000 */
[----:B------:R-:W-:Y:S02]  /*0110*/  LEA R5, R8, R7, 0x4 ;  /* 0x0000000708057211 */ /* 0x000fe400078e20ff */
[----:B------:R-:W-:-:S04]  /*0120*/  LEA R6, R6, R9, 0x4 ;  /* 0x0000000906067211 */ /* 0x000fc800078e20ff */
[----:B------:R-:W-:-:S04]  /*0130*/  ISETP.GE.AND P1, PT, R6, UR9, PT ;  /* 0x0000000906007c0c */ /* 0x000fc8000bf26270 */
[----:B------:R-:W-:Y:S01]  /*0140*/  ISETP.GE.OR P1, PT, R5, UR8, P1 ;  /* 0x0000000805007c0c */ /* 0x000fe20008f26670 */
[----:B-1----:R-:W-:-:S06]  /*0150*/  ULEA UR4, UR5, UR4, 0x18 ;  /* 0x0000000405047291 */ /* 0x002fcc000f8ec0ff */
[----:B------:R-:W-:-:S04]  /*0160*/  @!P0 IMAD.U32 R0, RZ, RZ, UR4 ;  /* 0x00000004ff008e24 */ /* 0x000fc8000f8e00ff */
[----:B------:R-:W-:Y:S02]  /*0170*/  @!P0 IMAD R4, R9, 0x44, R0 ;  /* 0x0000004409048824 */ /* 0x000fe400078e0200 */
[----:B------:R-:W-:Y:S02]  /*0180*/  @P0 IMAD.U32 R0, RZ, RZ, UR4 ;  /* 0x00000004ff000e24 */ /* 0x000fe4000f8e00ff */
[----:B0-----:R-:W-:Y:S02]  /*0190*/  @!P0 IMAD R3, R7, 0x4, R4 ;  /* 0x0000000407038824 */ /* 0x001fe400078e0204 */
[----:B------:R-:W-:-:S05]  /*01a0*/  @P0 IMAD R8, R9, 0x44, R0 ;  /* 0x0000004409080824 */ /* 0x000fca00078e0200 */
[----:B------:R-:W-:Y:S01]  /*01b0*/  @P0 LEA R8, R7, R8, 0x2 ;  /* 0x0000000807080211 */ /* 0x000fe200078e10ff */
[----:B--2---:R0:W-:Y:S04]  /*01c0*/  @!P0 STS [R3], R2 ;  /* 0x0000000203008388 */ /* 0x0041e80000000800 */
[----:B------:R0:W-:Y:S01]  /*01d0*/  @P0 STS [R8], RZ ;  /* 0x000000ff08000388 */ /* 0x0001e20000000800 */
[----:B------:R-:W-:Y:S06]  /*01e0*/  BAR.SYNC.DEFER_BLOCKING 0x0 ;  /* 0x0000000000007b1d */ /* 0x000fec0000010000 */
[----:B------:R-:W-:Y:S05]  /*01f0*/  @P1 EXIT ;  /* 0x000000000000194d */ /* 0x000fea0003800000 */
[----:B------:R-:W-:Y:S01]  /*0200*/  IMAD R0, R7, 0x44, R0 ;  /* 0x0000004407007824 */ /* 0x000fe200078e0200 */
[----:B0-----:R-:W0:Y:S01]  /*0210*/  LDC.64 R2, c[0x0][0x388] ;  /* 0x0000e200ff027b82 */ /* 0x001e220000000a00 */
[----:B------:R-:W-:-:S03]  /*0220*/  IMAD R5, R6, UR8, R5 ;  /* 0x0000000806057c24 */ /* 0x000fc6000f8e0205 */
[----:B------:R-:W-:-:S05]  /*0230*/  LEA R0, R9, R0, 0x2 ;  /* 0x0000000009007211 */ /* 0x000fca00078e10ff */
[----:B------:R-:W1:Y:S01]  /*0240*/  LDS R7, [R0] ;  /* 0x0000000000077984 */ /* 0x000e620000000800 */
[----:B0-----:R-:W-:-:S05]  /*0250*/  IMAD.WIDE R2, R5, 0x4, R2 ;  /* 0x0000000405027825 */ /* 0x001fca00078e0202 */
[----:B-1----:R-:W-:Y:S01]  /*0260*/  STG.E desc[UR6][R2.64], R7 ;  /* 0x0000000702007986 */ /* 0x002fe2000c101906 */
[----:B------:R-:W-:Y:S05]  /*0270*/  EXIT ;  /* 0x000000000000794d */ /* 0x000fea0003800000 */
.L_x_0:
[----:B------:R-:W-:-:S00]  /*0280*/  BRA `(.L_x_0) ;  /* 0xfffffffc00fc7947 */ /* 0x000fc0000383ffff */
[----:B------:R-:W-:-:S00]  /*0290*/  NOP ;  /* 0x0000000000007918 */ /* 0x000fc00000000000 */
        /* <DEDUP_REMOVED lines=14> */
.L_x_1:


//--------------------- .nv.shared._Z23matrix_transpose_kernelPKfPfii --------------------------
	.section	.nv.shared._Z23matrix_transpose_kernelPKfPfii,"aw",@nobits
	.sectionflags	@""
	.align	4
.nv.shared._Z23matrix_transpose_kernelPKfPfii:
	.zero		2112


//--------------------- .nv.shared.reserved.0     --------------------------
	.section	.nv.shared.reserved.0,"aw",@nobits
	.weak		__nv_reservedSMEM_offset_0_alias
	.size		__nv_reservedSMEM_offset_0_alias, 0, 64
	.other		__nv_reservedSMEM_offset_0_alias,@"STO_CUDA_RESERVED_SHARED STV_DEFAULT"
__nv_reservedSMEM_offset_0_alias:
	.zero		0
	.zero		64


//--------------------- .nv.constant0._Z23matrix_transpose_kernelPKfPfii --------------------------
	.section	.nv.constant0._Z23matrix_transpose_kernelPKfPfii,"a",@progbits
	.sectionflags	@""
	.align	4
.nv.constant0._Z23matrix_transpose_kernelPKfPfii:
	.zero		920


//--------------------- SYMBOLS --------------------------

	.type		.nv.reservedSmem.offset0,@object
	.size		.nv.reservedSmem.offset0,0x4
	.type		.nv.reservedSmem.cap,@object
	.size		.nv.reservedSmem.cap,0x4
